	.headerflags	@"EF_CUDA_TEXMODE_UNIFIED EF_CUDA_64BIT_ADDRESS EF_CUDA_ACCELERATORS EF_CUDA_SM90 EF_CUDA_VIRTUAL_SM(EF_CUDA_SM90)"
	.elftype	@"ET_EXEC"


//--------------------- .nv.info                  --------------------------
	.section	.nv.info,"",@"SHT_CUDA_INFO"
	.align	4


	//----- nvinfo : EIATTR_REGCOUNT
	.align		4
        /*0000*/ 	.byte	0x04, 0x2f
        /*0002*/ 	.short	(.L_2 - .L_1)
	.align		4
.L_1:
        /*0004*/ 	.word	index@(triton_per_fused__native_batch_norm_legit_add_convolution_mul_relu_sigmoid_25)
        /*0008*/ 	.word	0x00000030


	//----- nvinfo : EIATTR_MIN_STACK_SIZE
	.align		4
.L_2:
        /*000c*/ 	.byte	0x04, 0x12
        /*000e*/ 	.short	(.L_4 - .L_3)
	.align		4
.L_3:
        /*0010*/ 	.word	index@(triton_per_fused__native_batch_norm_legit_add_convolution_mul_relu_sigmoid_25)
        /*0014*/ 	.word	0x00000000


	//----- nvinfo : EIATTR_FRAME_SIZE
	.align		4
.L_4:
        /*0018*/ 	.byte	0x04, 0x11
        /*001a*/ 	.short	(.L_6 - .L_5)
	.align		4
.L_5:
        /*001c*/ 	.word	index@(triton_per_fused__native_batch_norm_legit_add_convolution_mul_relu_sigmoid_25)
        /*0020*/ 	.word	0x00000000


	//----- nvinfo : EIATTR_MIN_STACK_SIZE
	.align		4
.L_6:
        /*0024*/ 	.byte	0x04, 0x12
        /*0026*/ 	.short	(.L_8 - .L_7)
	.align		4
.L_7:
        /*0028*/ 	.word	index@(triton_per_fused__native_batch_norm_legit_add_convolution_mul_relu_sigmoid_25)
        /*002c*/ 	.word	0x00000000
.L_8:


//--------------------- .nv.info.triton_per_fused__native_batch_norm_legit_add_convolution_mul_relu_sigmoid_25 --------------------------
	.section	.nv.info.triton_per_fused__native_batch_norm_legit_add_convolution_mul_relu_sigmoid_25,"",@"SHT_CUDA_INFO"
	.sectionflags	@""
	.align	4


	//----- nvinfo : EIATTR_CUDA_API_VERSION
	.align		4
        /*0000*/ 	.byte	0x04, 0x37
        /*0002*/ 	.short	(.L_10 - .L_9)
.L_9:
        /*0004*/ 	.word	0x0000007c


	//----- nvinfo : EIATTR_KPARAM_INFO
	.align		4
.L_10:
        /*0008*/ 	.byte	0x04, 0x17
        /*000a*/ 	.short	(.L_12 - .L_11)
.L_11:
        /*000c*/ 	.word	0x00000000
        /*0010*/ 	.short	0x000b
        /*0012*/ 	.short	0x0054
        /*0014*/ 	.byte	0x00, 0xf0, 0x11, 0x00


	//----- nvinfo : EIATTR_KPARAM_INFO
	.align		4
.L_12:
        /*0018*/ 	.byte	0x04, 0x17
        /*001a*/ 	.short	(.L_14 - .L_13)
.L_13:
        /*001c*/ 	.word	0x00000000
        /*0020*/ 	.short	0x000a
        /*0022*/ 	.short	0x0050
        /*0024*/ 	.byte	0x00, 0xf0, 0x11, 0x00


	//----- nvinfo : EIATTR_KPARAM_INFO
	.align		4
.L_14:
        /*0028*/ 	.byte	0x04, 0x17
        /*002a*/ 	.short	(.L_16 - .L_15)
.L_15:
        /*002c*/ 	.word	0x00000000
        /*0030*/ 	.short	0x0009
        /*0032*/ 	.short	0x0048
        /*0034*/ 	.byte	0x00, 0xf4, 0x21, 0x00


	//----- nvinfo : EIATTR_KPARAM_INFO
	.align		4
.L_16:
        /*0038*/ 	.byte	0x04, 0x17
        /*003a*/ 	.short	(.L_18 - .L_17)
.L_17:
        /*003c*/ 	.word	0x00000000
        /*0040*/ 	.short	0x0008
        /*0042*/ 	.short	0x0040
        /*0044*/ 	.byte	0x00, 0xf4, 0x21, 0x00


	//----- nvinfo : EIATTR_KPARAM_INFO
	.align		4
.L_18:
        /*0048*/ 	.byte	0x04, 0x17
        /*004a*/ 	.short	(.L_20 - .L_19)
.L_19:
        /*004c*/ 	.word	0x00000000
        /*0050*/ 	.short	0x0007
        /*0052*/ 	.short	0x0038
        /*0054*/ 	.byte	0x00, 0xf4, 0x21, 0x00


	//----- nvinfo : EIATTR_KPARAM_INFO
	.align		4
.L_20:
        /*0058*/ 	.byte	0x04, 0x17
        /*005a*/ 	.short	(.L_22 - .L_21)
.L_21:
        /*005c*/ 	.word	0x00000000
        /*0060*/ 	.short	0x0006
        /*0062*/ 	.short	0x0030
        /*0064*/ 	.byte	0x00, 0xf4, 0x21, 0x00


	//----- nvinfo : EIATTR_KPARAM_INFO
	.align		4
.L_22:
        /*0068*/ 	.byte	0x04, 0x17
        /*006a*/ 	.short	(.L_24 - .L_23)
.L_23:
        /*006c*/ 	.word	0x00000000
        /*0070*/ 	.short	0x0005
        /*0072*/ 	.short	0x0028
        /*0074*/ 	.byte	0x00, 0xf4, 0x21, 0x00


	//----- nvinfo : EIATTR_KPARAM_INFO
	.align		4
.L_24:
        /*0078*/ 	.byte	0x04, 0x17
        /*007a*/ 	.short	(.L_26 - .L_25)
.L_25:
        /*007c*/ 	.word	0x00000000
        /*0080*/ 	.short	0x0004
        /*0082*/ 	.short	0x0020
        /*0084*/ 	.byte	0x00, 0xf4, 0x21, 0x00


	//----- nvinfo : EIATTR_KPARAM_INFO
	.align		4
.L_26:
        /*0088*/ 	.byte	0x04, 0x17
        /*008a*/ 	.short	(.L_28 - .L_27)
.L_27:
        /*008c*/ 	.word	0x00000000
        /*0090*/ 	.short	0x0003
        /*0092*/ 	.short	0x0018
        /*0094*/ 	.byte	0x00, 0xf4, 0x21, 0x00


	//----- nvinfo : EIATTR_KPARAM_INFO
	.align		4
.L_28:
        /*0098*/ 	.byte	0x04, 0x17
        /*009a*/ 	.short	(.L_30 - .L_29)
.L_29:
        /*009c*/ 	.word	0x00000000
        /*00a0*/ 	.short	0x0002
        /*00a2*/ 	.short	0x0010
        /*00a4*/ 	.byte	0x00, 0xf4, 0x21, 0x00


	//----- nvinfo : EIATTR_KPARAM_INFO
	.align		4
.L_30:
        /*00a8*/ 	.byte	0x04, 0x17
        /*00aa*/ 	.short	(.L_32 - .L_31)
.L_31:
        /*00ac*/ 	.word	0x00000000
        /*00b0*/ 	.short	0x0001
        /*00b2*/ 	.short	0x0008
        /*00b4*/ 	.byte	0x00, 0xf4, 0x21, 0x00


	//----- nvinfo : EIATTR_KPARAM_INFO
	.align		4
.L_32:
        /*00b8*/ 	.byte	0x04, 0x17
        /*00ba*/ 	.short	(.L_34 - .L_33)
.L_33:
        /*00bc*/ 	.word	0x00000000
        /*00c0*/ 	.short	0x0000
        /*00c2*/ 	.short	0x0000
        /*00c4*/ 	.byte	0x00, 0xf4, 0x21, 0x00


	//----- nvinfo : EIATTR_SPARSE_MMA_MASK
	.align		4
.L_34:
        /*00c8*/ 	.byte	0x03, 0x50
        /*00ca*/ 	.short	0x0000


	//----- nvinfo : EIATTR_MAXREG_COUNT
	.align		4
        /*00cc*/ 	.byte	0x03, 0x1b
        /*00ce*/ 	.short	0x00ff


	//----- nvinfo : EIATTR_COOP_GROUP_MASK_REGIDS
	.align		4
        /*00d0*/ 	.byte	0x04, 0x29
        /*00d2*/ 	.short	(.L_36 - .L_35)


	//   ....[0]....
.L_35:
        /*00d4*/ 	.word	0xffffffff


	//   ....[1]....
        /*00d8*/ 	.word	0xffffffff


	//   ....[2]....
        /*00dc*/ 	.word	0xffffffff


	//   ....[3]....
        /*00e0*/ 	.word	0xffffffff


	//   ....[4]....
        /*00e4*/ 	.word	0xffffffff


	//   ....[5]....
        /*00e8*/ 	.word	0xffffffff


	//   ....[6]....
        /*00ec*/ 	.word	0xffffffff


	//   ....[7]....
        /*00f0*/ 	.word	0xffffffff


	//   ....[8]....
        /*00f4*/ 	.word	0xffffffff


	//   ....[9]....
        /*00f8*/ 	.word	0xffffffff


	//   ....[10]....
        /*00fc*/ 	.word	0xffffffff


	//   ....[11]....
        /*0100*/ 	.word	0xffffffff


	//   ....[12]....
        /*0104*/ 	.word	0xffffffff


	//   ....[13]....
        /*0108*/ 	.word	0xffffffff


	//   ....[14]....
        /*010c*/ 	.word	0xffffffff


	//   ....[15]....
        /*0110*/ 	.word	0xffffffff


	//----- nvinfo : EIATTR_COOP_GROUP_INSTR_OFFSETS
	.align		4
.L_36:
        /*0114*/ 	.byte	0x04, 0x28
        /*0116*/ 	.short	(.L_38 - .L_37)


	//   ....[0]....
.L_37:
        /*0118*/ 	.word	0x00000670


	//   ....[1]....
        /*011c*/ 	.word	0x000006e0


	//   ....[2]....
        /*0120*/ 	.word	0x00000820


	//   ....[3]....
        /*0124*/ 	.word	0x00000830


	//   ....[4]....
        /*0128*/ 	.word	0x000008c0


	//   ....[5]....
        /*012c*/ 	.word	0x000008e0


	//   ....[6]....
        /*0130*/ 	.word	0x00000a40


	//   ....[7]....
        /*0134*/ 	.word	0x00000a50


	//   ....[8]....
        /*0138*/ 	.word	0x00000a80


	//   ....[9]....
        /*013c*/ 	.word	0x00000aa0


	//   ....[10]....
        /*0140*/ 	.word	0x00000ae0


	//   ....[11]....
        /*0144*/ 	.word	0x00000af0


	//   ....[12]....
        /*0148*/ 	.word	0x00000dd0


	//   ....[13]....
        /*014c*/ 	.word	0x00000df0


	//   ....[14]....
        /*0150*/ 	.word	0x00000e20


	//   ....[15]....
        /*0154*/ 	.word	0x00000e90


	//----- nvinfo : EIATTR_EXIT_INSTR_OFFSETS
	.align		4
.L_38:
        /*0158*/ 	.byte	0x04, 0x1c
        /*015a*/ 	.short	(.L_40 - .L_39)


	//   ....[0]....
.L_39:
        /*015c*/ 	.word	0x00001200


	//   ....[1]....
        /*0160*/ 	.word	0x00001230


	//----- nvinfo : EIATTR_REQNTID
	.align		4
.L_40:
        /*0164*/ 	.byte	0x04, 0x10
        /*0166*/ 	.short	(.L_42 - .L_41)
.L_41:
        /*0168*/ 	.word	0x00000100
        /*016c*/ 	.word	0x00000001
        /*0170*/ 	.word	0x00000001


	//----- nvinfo : EIATTR_CBANK_PARAM_SIZE
	.align		4
.L_42:
        /*0174*/ 	.byte	0x03, 0x19
        /*0176*/ 	.short	0x0058


	//----- nvinfo : EIATTR_PARAM_CBANK
	.align		4
        /*0178*/ 	.byte	0x04, 0x0a
        /*017a*/ 	.short	(.L_44 - .L_43)
	.align		4
.L_43:
        /*017c*/ 	.word	index@(.nv.constant0.triton_per_fused__native_batch_norm_legit_add_convolution_mul_relu_sigmoid_25)
        /*0180*/ 	.short	0x0210
        /*0182*/ 	.short	0x0058


	//----- nvinfo : EIATTR_SW_WAR
	.align		4
.L_44:
        /*0184*/ 	.byte	0x04, 0x36
        /*0186*/ 	.short	(.L_46 - .L_45)
.L_45:
        /*0188*/ 	.word	0x00000008
.L_46:


//--------------------- .nv.callgraph             --------------------------
	.section	.nv.callgraph,"",@"SHT_CUDA_CALLGRAPH"
	.align	4
	.sectionentsize	8
	.align		4
        /*0000*/ 	.word	0x00000000
	.align		4
        /*0004*/ 	.word	0xffffffff
	.align		4
        /*0008*/ 	.word	0x00000000
	.align		4
        /*000c*/ 	.word	0xfffffffe
	.align		4
        /*0010*/ 	.word	0x00000000
	.align		4
        /*0014*/ 	.word	0xfffffffd
	.align		4
        /*0018*/ 	.word	0x00000000
	.align		4
        /*001c*/ 	.word	0xfffffffc


//--------------------- .nv.constant4             --------------------------
	.section	.nv.constant4,"a",@progbits
	.align	8
	.align		8
.nv.constant4:
        /*0000*/ 	.dword	_$_str


//--------------------- .text.triton_per_fused__native_batch_norm_legit_add_convolution_mul_relu_sigmoid_25 --------------------------
	.section	.text.triton_per_fused__native_batch_norm_legit_add_convolution_mul_relu_sigmoid_25,"ax",@progbits
	.sectionflags	@"SHF_BARRIERS=1"
	.align	128
        .global         triton_per_fused__native_batch_norm_legit_add_convolution_mul_relu_sigmoid_25
        .type           triton_per_fused__native_batch_norm_legit_add_convolution_mul_relu_sigmoid_25,@function
        .size           triton_per_fused__native_batch_norm_legit_add_convolution_mul_relu_sigmoid_25,(.L_x_1 - triton_per_fused__native_batch_norm_legit_add_convolution_mul_relu_sigmoid_25)
        .other          triton_per_fused__native_batch_norm_legit_add_convolution_mul_relu_sigmoid_25,@"STO_CUDA_ENTRY STV_DEFAULT"
triton_per_fused__native_batch_norm_legit_add_convolution_mul_relu_sigmoid_25:
.text.triton_per_fused__native_batch_norm_legit_add_convolution_mul_relu_sigmoid_25:
[----:B------:R-:W0:Y:S01]  /*0000*/  LDC R1, c[0x0][0x28] ;  /* 0x00000a00ff017b82 */ /* 0x000e220000000800 */
[----:B------:R-:W1:Y:S07]  /*0010*/  S2R R4, SR_TID.X ;  /* 0x0000000000047919 */ /* 0x000e6e0000002100 */
[----:B------:R-:W2:Y:S01]  /*0020*/  LDC.64 R24, c[0x0][0x218] ;  /* 0x00008600ff187b82 */ /* 0x000ea20000000a00 */
[----:B------:R-:W-:Y:S02]  /*0030*/  CS2R R20, SRZ ;  /* 0x0000000000147805 */ /* 0x000fe4000001ff00 */
[----:B------:R-:W-:Y:S01]  /*0040*/  CS2R R22, SRZ ;  /* 0x0000000000167805 */ /* 0x000fe2000001ff00 */
[----:B------:R-:W3:Y:S01]  /*0050*/  S2R R0, SR_CTAID.X ;  /* 0x0000000000007919 */ /* 0x000ee20000002500 */
[----:B------:R-:W-:Y:S01]  /*0060*/  ULDC.64 UR6, c[0x0][0x208] ;  /* 0x0000820000067ab9 */ /* 0x000fe20000000a00 */
[----:B------:R-:W-:Y:S01]  /*0070*/  CS2R R40, SRZ ;  /* 0x0000000000287805 */ /* 0x000fe2000001ff00 */
[----:B------:R-:W-:Y:S01]  /*0080*/  ULDC.64 UR4, c[0x0][0x210] ;  /* 0x0000840000047ab9 */ /* 0x000fe20000000a00 */
[----:B------:R-:W4:Y:S08]  /*0090*/  LDC.64 R14, c[0x0][0x228] ;  /* 0x00008a00ff0e7b82 */ /* 0x000f300000000a00 */
[----:B------:R-:W5:Y:S08]  /*00a0*/  LDC.64 R28, c[0x0][0x210] ;  /* 0x00008400ff1c7b82 */ /* 0x000f700000000a00 */
[----:B------:R-:W5:Y:S01]  /*00b0*/  LDC.64 R12, c[0x0][0x220] ;  /* 0x00008800ff0c7b82 */ /* 0x000f620000000a00 */
[----:B-1----:R-:W-:-:S02]  /*00c0*/  SHF.R.U32.HI R3, RZ, 0x4, R4 ;  /* 0x00000004ff037819 */ /* 0x002fc40000011604 */
[----:B------:R-:W-:Y:S02]  /*00d0*/  CS2R R36, SRZ ;  /* 0x0000000000247805 */ /* 0x000fe4000001ff00 */
[----:B------:R-:W-:-:S03]  /*00e0*/  CS2R R38, SRZ ;  /* 0x0000000000267805 */ /* 0x000fc6000001ff00 */
[----:B------:R-:W1:Y:S01]  /*00f0*/  LDC.64 R44, c[0x0][0x240] ;  /* 0x00009000ff2c7b82 */ /* 0x000e620000000a00 */
[----:B---3--:R-:W-:Y:S02]  /*0100*/  SHF.L.U32 R42, R0, 0x5, RZ ;  /* 0x00000005002a7819 */ /* 0x008fe400000006ff */
[----:B------:R-:W-:Y:S02]  /*0110*/  SGXT.U32 R3, R3, 0x4 ;  /* 0x000000040303781a */ /* 0x000fe40000000000 */
[----:B------:R-:W-:Y:S02]  /*0120*/  SHF.R.S32.HI R32, RZ, 0x1a, R0 ;  /* 0x0000001aff207819 */ /* 0x000fe40000011400 */
[----:B------:R-:W-:Y:S02]  /*0130*/  SHF.L.U32 R0, R4, 0x2, RZ ;  /* 0x0000000204007819 */ /* 0x000fe400000006ff */
[----:B------:R-:W-:Y:S02]  /*0140*/  LOP3.LUT R35, R42, R3, RZ, 0xfc, !PT ;  /* 0x000000032a237212 */ /* 0x000fe400078efcff */
[----:B------:R-:W-:-:S02]  /*0150*/  SGXT R32, R32, 0x1 ;  /* 0x000000012020781a */ /* 0x000fc40000000200 */
[----:B------:R-:W-:Y:S02]  /*0160*/  LOP3.LUT R0, R0, 0x3c, RZ, 0xc0, !PT ;  /* 0x0000003c00007812 */ /* 0x000fe400078ec0ff */
[C---:B------:R-:W-:Y:S02]  /*0170*/  ISETP.GE.AND P2, PT, R35.reuse, 0x800, PT ;  /* 0x000008002300780c */ /* 0x040fe40003f46270 */
[----:B------:R-:W-:Y:S02]  /*0180*/  LEA.HI R5, R32, R35, RZ, 0x9 ;  /* 0x0000002320057211 */ /* 0x000fe400078f48ff */
[----:B------:R-:W-:Y:S02]  /*0190*/  LEA R2, R35, R0, 0x6 ;  /* 0x0000000023027211 */ /* 0x000fe400078e30ff */
[----:B------:R-:W-:-:S03]  /*01a0*/  LOP3.LUT R6, R5, 0xfffffe00, RZ, 0xc0, !PT ;  /* 0xfffffe0005067812 */ /* 0x000fc600078ec0ff */
[----:B--2---:R-:W-:Y:S01]  /*01b0*/  IMAD.WIDE R26, R2, 0x4, R24 ;  /* 0x00000004021a7825 */ /* 0x004fe200078e0218 */
[----:B------:R-:W-:-:S04]  /*01c0*/  IADD3 R17, R35, -R6, RZ ;  /* 0x8000000623117210 */ /* 0x000fc80007ffe0ff */
[----:B------:R-:W2:Y:S01]  /*01d0*/  @!P2 LDG.E.128 R20, desc[UR6][R26.64] ;  /* 0x000000061a14a981 */ /* 0x000ea2000c1e1d00 */
[----:B----4-:R-:W-:-:S05]  /*01e0*/  IMAD.WIDE R6, R17, 0x4, R14 ;  /* 0x0000000411067825 */ /* 0x010fca00078e020e */
[----:B------:R3:W4:Y:S01]  /*01f0*/  @!P2 LDG.E.EL R41, desc[UR6][R6.64] ;  /* 0x000000060629a981 */ /* 0x000722000c2e1900 */
[----:B------:R-:W-:Y:S01]  /*0200*/  LOP3.LUT R5, R42, 0x10, R3, 0xfe, !PT ;  /* 0x000000102a057812 */ /* 0x000fe200078efe03 */
[----:B-----5:R-:W-:Y:S01]  /*0210*/  IMAD.WIDE R30, R35, 0x4, R28 ;  /* 0x00000004231e7825 */ /* 0x020fe200078e021c */
[----:B------:R-:W-:Y:S02]  /*0220*/  SHF.R.S32.HI R10, RZ, 0x1f, R42 ;  /* 0x0000001fff0a7819 */ /* 0x000fe4000001142a */
[----:B------:R-:W-:Y:S01]  /*0230*/  LEA.HI R8, R32, R5, RZ, 0x9 ;  /* 0x0000000520087211 */ /* 0x000fe200078f48ff */
[----:B0-----:R-:W-:Y:S01]  /*0240*/  IMAD.WIDE R16, R17, 0x4, R12 ;  /* 0x0000000411107825 */ /* 0x001fe200078e020c */
[----:B------:R-:W-:Y:S01]  /*0250*/  SHF.L.U32 R34, R35, 0x2, RZ ;  /* 0x0000000223227819 */ /* 0x000fe200000006ff */
[----:B------:R-:W5:Y:S01]  /*0260*/  @!P2 LDG.E.EL R37, desc[UR6][R30.64] ;  /* 0x000000061e25a981 */ /* 0x000f62000c2e1900 */
[----:B------:R-:W-:Y:S02]  /*0270*/  LOP3.LUT R8, R8, 0xfffffe00, RZ, 0xc0, !PT ;  /* 0xfffffe0008087812 */ /* 0x000fe400078ec0ff */
[C---:B------:R-:W-:Y:S01]  /*0280*/  ISETP.GE.AND P1, PT, R5.reuse, 0x800, PT ;  /* 0x000008000500780c */ /* 0x040fe20003f26270 */
[----:B------:R0:W5:Y:S01]  /*0290*/  @!P2 LDG.E.EL R40, desc[UR6][R16.64] ;  /* 0x000000061028a981 */ /* 0x000162000c2e1900 */
[----:B------:R-:W-:-:S02]  /*02a0*/  LEA R0, R5, R0, 0x6 ;  /* 0x0000000005007211 */ /* 0x000fc400078e30ff */
[----:B------:R-:W-:Y:S02]  /*02b0*/  IADD3 R5, R5, -R8, RZ ;  /* 0x8000000805057210 */ /* 0x000fe40007ffe0ff */
[----:B------:R-:W-:Y:S02]  /*02c0*/  SHF.L.U64.HI R33, R35, 0x2, R10 ;  /* 0x0000000223217819 */ /* 0x000fe4000001020a */
[----:B---3--:R-:W-:Y:S01]  /*02d0*/  IADD3 R6, P0, R34, UR4, RZ ;  /* 0x0000000422067c10 */ /* 0x008fe2000ff1e0ff */
[C---:B------:R-:W-:Y:S01]  /*02e0*/  IMAD.WIDE R18, R5.reuse, 0x4, R12 ;  /* 0x0000000405127825 */ /* 0x040fe200078e020c */
[----:B------:R-:W-:Y:S02]  /*02f0*/  CS2R R8, SRZ ;  /* 0x0000000000087805 */ /* 0x000fe4000001ff00 */
[----:B------:R-:W-:Y:S02]  /*0300*/  CS2R R10, SRZ ;  /* 0x00000000000a7805 */ /* 0x000fe4000001ff00 */
[----:B------:R-:W-:Y:S01]  /*0310*/  IADD3.X R7, R33, UR5, RZ, P0, !PT ;  /* 0x0000000521077c10 */ /* 0x000fe200087fe4ff */
[----:B------:R-:W-:Y:S01]  /*0320*/  IMAD.WIDE R24, R0, 0x4, R24 ;  /* 0x0000000400187825 */ /* 0x000fe200078e0218 */
[----:B------:R-:W3:Y:S01]  /*0330*/  @!P1 LDG.E.EL R39, desc[UR6][R18.64] ;  /* 0x0000000612279981 */ /* 0x000ee2000c2e1900 */
[----:B0-----:R-:W0:Y:S01]  /*0340*/  LDC.64 R16, c[0x0][0x238] ;  /* 0x00008e00ff107b82 */ /* 0x001e220000000a00 */
[----:B------:R-:W-:Y:S01]  /*0350*/  CS2R R30, SRZ ;  /* 0x00000000001e7805 */ /* 0x000fe2000001ff00 */
[----:B------:R-:W-:Y:S01]  /*0360*/  IMAD.WIDE R14, R5, 0x4, R14 ;  /* 0x00000004050e7825 */ /* 0x000fe200078e020e */
[----:B------:R1:W3:Y:S01]  /*0370*/  @!P1 LDG.E.EL R38, desc[UR6][R6.64+0x40] ;  /* 0x0000400606269981 */ /* 0x0002e2000c2e1900 */
[----:B------:R-:W-:-:S03]  /*0380*/  ULDC.64 UR4, c[0x0][0x238] ;  /* 0x00008e0000047ab9 */ /* 0x000fc60000000a00 */
[----:B------:R-:W3:Y:S04]  /*0390*/  @!P1 LDG.E.128 R8, desc[UR6][R24.64] ;  /* 0x0000000618089981 */ /* 0x000ee8000c1e1d00 */
[----:B------:R0:W3:Y:S01]  /*03a0*/  @!P1 LDG.E.EL R36, desc[UR6][R14.64] ;  /* 0x000000060e249981 */ /* 0x0000e2000c2e1900 */
[----:B------:R-:W-:Y:S02]  /*03b0*/  LOP3.LUT R5, R42, 0x1f, R4, 0xf8, !PT ;  /* 0x0000001f2a057812 */ /* 0x000fe400078ef804 */
[----:B------:R-:W0:Y:S02]  /*03c0*/  LDC.64 R42, c[0x0][0x230] ;  /* 0x00008c00ff2a7b82 */ /* 0x000e240000000a00 */
[----:B------:R-:W-:-:S04]  /*03d0*/  LEA.HI R32, R32, R5, RZ, 0x9 ;  /* 0x0000000520207211 */ /* 0x000fc800078f48ff */
[----:B------:R-:W-:Y:S02]  /*03e0*/  LOP3.LUT R32, R32, 0xfffffe00, RZ, 0xc0, !PT ;  /* 0xfffffe0020207812 */ /* 0x000fe400078ec0ff */
[C---:B------:R-:W-:Y:S02]  /*03f0*/  ISETP.GE.AND P0, PT, R5.reuse, 0x800, PT ;  /* 0x000008000500780c */ /* 0x040fe40003f06270 */
[----:B-1----:R-:W-:Y:S01]  /*0400*/  IADD3 R7, R5, -R32, RZ ;  /* 0x8000002005077210 */ /* 0x002fe20007ffe0ff */
[----:B------:R-:W-:-:S04]  /*0410*/  IMAD.WIDE R28, R5, 0x4, R28 ;  /* 0x00000004051c7825 */ /* 0x000fc800078e021c */
[----:B------:R-:W-:Y:S01]  /*0420*/  IMAD.WIDE R12, R7, 0x4, R12 ;  /* 0x00000004070c7825 */ /* 0x000fe200078e020c */
[----:B------:R-:W-:-:S06]  /*0430*/  CS2R R6, SRZ ;  /* 0x0000000000067805 */ /* 0x000fcc000001ff00 */
[----:B------:R1:W3:Y:S04]  /*0440*/  @!P0 LDG.E.EL R7, desc[UR6][R12.64] ;  /* 0x000000060c078981 */ /* 0x0002e8000c2e1900 */
[----:B------:R-:W3:Y:S01]  /*0450*/  @!P0 LDG.E.EL R6, desc[UR6][R28.64] ;  /* 0x000000061c068981 */ /* 0x000ee2000c2e1900 */
[----:B0-----:R-:W-:Y:S01]  /*0460*/  IMAD.WIDE R16, R35, 0x4, R16 ;  /* 0x0000000423107825 */ /* 0x001fe200078e0210 */
[----:B------:R-:W-:-:S04]  /*0470*/  CS2R R14, SRZ ;  /* 0x00000000000e7805 */ /* 0x000fc8000001ff00 */
[----:B------:R0:W3:Y:S01]  /*0480*/  @!P2 LDG.E.EL R31, desc[UR6][R16.64] ;  /* 0x00000006101fa981 */ /* 0x0000e2000c2e1900 */
[----:B-1----:R-:W-:Y:S02]  /*0490*/  CS2R R12, SRZ ;  /* 0x00000000000c7805 */ /* 0x002fe4000001ff00 */
[----:B------:R-:W-:Y:S01]  /*04a0*/  IADD3 R18, P0, R34, UR4, RZ ;  /* 0x0000000422127c10 */ /* 0x000fe2000ff1e0ff */
[----:B0-----:R-:W-:-:S03]  /*04b0*/  IMAD.WIDE R16, R2, 0x4, R42 ;  /* 0x0000000402107825 */ /* 0x001fc600078e022a */
[----:B------:R-:W-:Y:S01]  /*04c0*/  IADD3.X R19, R33, UR5, RZ, P0, !PT ;  /* 0x0000000521137c10 */ /* 0x000fe200087fe4ff */
[----:B------:R-:W-:Y:S01]  /*04d0*/  HFMA2.MMA R32, -RZ, RZ, 0, 0 ;  /* 0x00000000ff207435 */ /* 0x000fe200000001ff */
[----:B------:R-:W-:Y:S01]  /*04e0*/  ULDC.64 UR4, c[0x0][0x240] ;  /* 0x0000900000047ab9 */ /* 0x000fe20000000a00 */
[----:B------:R0:W3:Y:S01]  /*04f0*/  @!P2 LDG.E.128 R12, desc[UR6][R16.64] ;  /* 0x00000006100ca981 */ /* 0x0000e2000c1e1d00 */
[----:B------:R-:W-:-:S03]  /*0500*/  IMAD.WIDE R42, R0, 0x4, R42 ;  /* 0x00000004002a7825 */ /* 0x000fc600078e022a */
[----:B------:R1:W3:Y:S01]  /*0510*/  @!P1 LDG.E.EL R30, desc[UR6][R18.64+0x40] ;  /* 0x00004006121e9981 */ /* 0x0002e2000c2e1900 */
[----:B0-----:R-:W-:Y:S02]  /*0520*/  CS2R R16, SRZ ;  /* 0x0000000000107805 */ /* 0x001fe4000001ff00 */
[----:B-1----:R-:W-:Y:S01]  /*0530*/  CS2R R18, SRZ ;  /* 0x0000000000127805 */ /* 0x002fe2000001ff00 */
[----:B------:R-:W-:Y:S01]  /*0540*/  IMAD.WIDE R44, R35, 0x4, R44 ;  /* 0x00000004232c7825 */ /* 0x000fe200078e022c */
[----:B------:R-:W-:-:S04]  /*0550*/  IADD3 R34, P0, R34, UR4, RZ ;  /* 0x0000000422227c10 */ /* 0x000fc8000ff1e0ff */
[----:B------:R-:W3:Y:S01]  /*0560*/  @!P1 LDG.E.128 R16, desc[UR6][R42.64] ;  /* 0x000000062a109981 */ /* 0x000ee2000c1e1d00 */
[----:B------:R-:W-:-:S03]  /*0570*/  IADD3.X R35, R33, UR5, RZ, P0, !PT ;  /* 0x0000000521237c10 */ /* 0x000fc600087fe4ff */
[----:B------:R2:W3:Y:S01]  /*0580*/  @!P2 LDG.E.EL R32, desc[UR6][R44.64] ;  /* 0x000000062c20a981 */ /* 0x0004e2000c2e1900 */
[----:B------:R-:W-:-:S06]  /*0590*/  MOV R33, RZ ;  /* 0x000000ff00217202 */ /* 0x000fcc0000000f00 */
[----:B------:R0:W3:Y:S01]  /*05a0*/  @!P1 LDG.E.EL R33, desc[UR6][R34.64+0x40] ;  /* 0x0000400622219981 */ /* 0x0000e2000c2e1900 */
[----:B--2---:R-:W-:Y:S02]  /*05b0*/  SEL R44, R21, RZ, !P2 ;  /* 0x000000ff152c7207 */ /* 0x004fe40005000000 */
[----:B------:R-:W-:Y:S02]  /*05c0*/  SEL R20, R20, RZ, !P2 ;  /* 0x000000ff14147207 */ /* 0x000fe40005000000 */
[----:B------:R-:W-:Y:S01]  /*05d0*/  SEL R22, R22, RZ, !P2 ;  /* 0x000000ff16167207 */ /* 0x000fe20005000000 */
[--C-:B----4-:R-:W-:Y:S02]  /*05e0*/  FADD R21, R44, R41.reuse ;  /* 0x000000292c157221 */ /* 0x110fe40000000000 */
[--C-:B------:R-:W-:Y:S01]  /*05f0*/  FADD R20, R20, R41.reuse ;  /* 0x0000002914147221 */ /* 0x100fe20000000000 */
[----:B------:R-:W-:Y:S01]  /*0600*/  SEL R42, R23, RZ, !P2 ;  /* 0x000000ff172a7207 */ /* 0x000fe20005000000 */
[----:B------:R-:W-:-:S02]  /*0610*/  FADD R22, R22, R41 ;  /* 0x0000002916167221 */ /* 0x000fc40000000000 */
[----:B------:R-:W-:Y:S02]  /*0620*/  FADD R43, R21, R20 ;  /* 0x00000014152b7221 */ /* 0x000fe40000000000 */
[----:B------:R-:W-:Y:S02]  /*0630*/  FADD R23, R42, R41 ;  /* 0x000000292a177221 */ /* 0x000fe40000000000 */
[----:B------:R-:W-:-:S04]  /*0640*/  FADD R42, R22, R43 ;  /* 0x0000002b162a7221 */ /* 0x000fc80000000000 */
[----:B------:R-:W-:-:S05]  /*0650*/  FADD R42, R23, R42 ;  /* 0x0000002a172a7221 */ /* 0x000fca0000000000 */
[----:B------:R-:W-:-:S05]  /*0660*/  FSEL R42, R42, RZ, !P2 ;  /* 0x000000ff2a2a7208 */ /* 0x000fca0005000000 */
[----:B0-----:R-:W0:Y:S01]  /*0670*/  SHFL.BFLY PT, R35, R42, 0x8, 0x1f ;  /* 0x0d001f002a237f89 */ /* 0x001e2200000e0000 */
[----:B-----5:R-:W-:-:S04]  /*0680*/  FADD R37, R40, R37 ;  /* 0x0000002528257221 */ /* 0x020fc80000000000 */
[----:B------:R-:W-:Y:S01]  /*0690*/  FADD R37, RZ, -R37 ;  /* 0x80000025ff257221 */ /* 0x000fe20000000000 */
[----:B---3--:R-:W-:Y:S01]  /*06a0*/  FADD R38, R39, R38 ;  /* 0x0000002627267221 */ /* 0x008fe20000000000 */
[----:B------:R-:W-:Y:S02]  /*06b0*/  SEL R9, R9, RZ, !P1 ;  /* 0x000000ff09097207 */ /* 0x000fe40004800000 */
[----:B------:R-:W-:Y:S01]  /*06c0*/  SEL R39, R8, RZ, !P1 ;  /* 0x000000ff08277207 */ /* 0x000fe20004800000 */
[----:B0-----:R-:W-:-:S05]  /*06d0*/  FADD R34, R42, R35 ;  /* 0x000000232a227221 */ /* 0x001fca0000000000 */
[----:B------:R-:W0:Y:S01]  /*06e0*/  SHFL.BFLY PT, R35, R34, 0x4, 0x1f ;  /* 0x0c801f0022237f89 */ /* 0x000e2200000e0000 */
[----:B------:R-:W-:Y:S01]  /*06f0*/  FADD R38, RZ, -R38 ;  /* 0x80000026ff267221 */ /* 0x000fe20000000000 */
[----:B------:R-:W-:Y:S01]  /*0700*/  FMUL R37, R37, 1.4426950216293334961 ;  /* 0x3fb8aa3b25257820 */ /* 0x000fe20000400000 */
[----:B------:R-:W-:Y:S01]  /*0710*/  SEL R41, R10, RZ, !P1 ;  /* 0x000000ff0a297207 */ /* 0x000fe20004800000 */
[--C-:B------:R-:W-:Y:S01]  /*0720*/  FADD R9, R9, R36.reuse ;  /* 0x0000002409097221 */ /* 0x100fe20000000000 */
[--C-:B------:R-:W-:Y:S01]  /*0730*/  FADD R8, R39, R36.reuse ;  /* 0x0000002427087221 */ /* 0x100fe20000000000 */
[----:B------:R-:W-:Y:S01]  /*0740*/  FMUL R38, R38, 1.4426950216293334961 ;  /* 0x3fb8aa3b26267820 */ /* 0x000fe20000400000 */
[----:B------:R-:W-:Y:S01]  /*0750*/  SEL R11, R11, RZ, !P1 ;  /* 0x000000ff0b0b7207 */ /* 0x000fe20004800000 */
[----:B------:R-:W-:Y:S01]  /*0760*/  FADD R10, R41, R36 ;  /* 0x00000024290a7221 */ /* 0x000fe20000000000 */
[----:B------:R-:W-:Y:S01]  /*0770*/  FSETP.GEU.AND P0, PT, R37, -126, PT ;  /* 0xc2fc00002500780b */ /* 0x000fe20003f0e000 */
[----:B------:R-:W-:Y:S01]  /*0780*/  FADD R39, R9, R8 ;  /* 0x0000000809277221 */ /* 0x000fe20000000000 */
[----:B------:R-:W-:Y:S01]  /*0790*/  FSETP.GEU.AND P3, PT, R38, -126, PT ;  /* 0xc2fc00002600780b */ /* 0x000fe20003f6e000 */
[----:B------:R-:W-:-:S02]  /*07a0*/  FADD R11, R11, R36 ;  /* 0x000000240b0b7221 */ /* 0x000fc40000000000 */
[----:B------:R-:W-:-:S04]  /*07b0*/  FADD R36, R10, R39 ;  /* 0x000000270a247221 */ /* 0x000fc80000000000 */
[----:B------:R-:W-:-:S04]  /*07c0*/  FADD R36, R11, R36 ;  /* 0x000000240b247221 */ /* 0x000fc80000000000 */
[----:B------:R-:W-:Y:S01]  /*07d0*/  @!P0 FMUL R37, R37, 0.5 ;  /* 0x3f00000025258820 */ /* 0x000fe20000400000 */
[----:B0-----:R-:W-:Y:S01]  /*07e0*/  FADD R35, R34, R35 ;  /* 0x0000002322237221 */ /* 0x001fe20000000000 */
[----:B------:R-:W-:Y:S01]  /*07f0*/  FSEL R36, R36, RZ, !P1 ;  /* 0x000000ff24247208 */ /* 0x000fe20004800000 */
[----:B------:R-:W-:Y:S01]  /*0800*/  @!P3 FMUL R38, R38, 0.5 ;  /* 0x3f0000002626b820 */ /* 0x000fe20000400000 */
[----:B------:R-:W0:Y:S02]  /*0810*/  MUFU.EX2 R40, R37 ;  /* 0x0000002500287308 */ /* 0x000e240000000800 */
[----:B------:R-:W1:Y:S04]  /*0820*/  SHFL.BFLY PT, R34, R35, 0x2, 0x1f ;  /* 0x0c401f0023227f89 */ /* 0x000e6800000e0000 */
[----:B------:R-:W2:Y:S02]  /*0830*/  SHFL.BFLY PT, R39, R36, 0x8, 0x1f ;  /* 0x0d001f0024277f89 */ /* 0x000ea400000e0000 */
[----:B------:R-:W3:Y:S01]  /*0840*/  MUFU.EX2 R41, R38 ;  /* 0x0000002600297308 */ /* 0x000ee20000000800 */
[----:B0-----:R-:W-:-:S04]  /*0850*/  @!P0 FMUL R40, R40, R40 ;  /* 0x0000002828288220 */ /* 0x001fc80000400000 */
[----:B------:R-:W-:Y:S01]  /*0860*/  FADD R42, R40, 1 ;  /* 0x3f800000282a7421 */ /* 0x000fe20000000000 */
[----:B---3--:R-:W-:-:S04]  /*0870*/  @!P3 FMUL R41, R41, R41 ;  /* 0x000000292929b220 */ /* 0x008fc80000400000 */
[----:B------:R-:W-:Y:S01]  /*0880*/  FSETP.GT.AND P0, PT, R42, 8.50705917302346158658e+37, PT ;  /* 0x7e8000002a00780b */ /* 0x000fe20003f04000 */
[----:B-1----:R-:W-:Y:S01]  /*0890*/  FADD R34, R35, R34 ;  /* 0x0000002223227221 */ /* 0x002fe20000000000 */
[----:B------:R-:W-:Y:S01]  /*08a0*/  FADD R43, R41, 1 ;  /* 0x3f800000292b7421 */ /* 0x000fe20000000000 */
[----:B--2---:R-:W-:-:S03]  /*08b0*/  FADD R40, R36, R39 ;  /* 0x0000002724287221 */ /* 0x004fc60000000000 */
[----:B------:R-:W0:Y:S01]  /*08c0*/  SHFL.BFLY PT, R37, R34, 0x1, 0x1f ;  /* 0x0c201f0022257f89 */ /* 0x000e2200000e0000 */
[----:B------:R-:W-:-:S03]  /*08d0*/  FSETP.GT.AND P3, PT, R43, 8.50705917302346158658e+37, PT ;  /* 0x7e8000002b00780b */ /* 0x000fc60003f64000 */
[----:B------:R-:W1:Y:S03]  /*08e0*/  SHFL.BFLY PT, R41, R40, 0x4, 0x1f ;  /* 0x0c801f0028297f89 */ /* 0x000e6600000e0000 */
[----:B------:R-:W-:Y:S01]  /*08f0*/  @P0 FMUL R42, R42, 0.25 ;  /* 0x3e8000002a2a0820 */ /* 0x000fe20000400000 */
[----:B------:R-:W-:-:S06]  /*0900*/  HFMA2.MMA R36, -RZ, RZ, 1.625, 0 ;  /* 0x3e800000ff247435 */ /* 0x000fcc00000001ff */
[----:B------:R-:W-:Y:S01]  /*0910*/  @P3 FMUL R43, R43, 0.25 ;  /* 0x3e8000002b2b3820 */ /* 0x000fe20000400000 */
[----:B------:R-:W2:Y:S08]  /*0920*/  MUFU.RCP R42, R42 ;  /* 0x0000002a002a7308 */ /* 0x000eb00000001000 */
[----:B------:R-:W3:Y:S01]  /*0930*/  MUFU.RCP R39, R43 ;  /* 0x0000002b00277308 */ /* 0x000ee20000001000 */
[----:B0-----:R-:W-:Y:S01]  /*0940*/  FADD R35, R34, R37 ;  /* 0x0000002522237221 */ /* 0x001fe20000000000 */
[----:B------:R-:W-:-:S02]  /*0950*/  FSEL R37, R36, 1, P0 ;  /* 0x3f80000024257808 */ /* 0x000fc40000000000 */
[----:B------:R-:W-:Y:S01]  /*0960*/  FSEL R36, R36, 1, P3 ;  /* 0x3f80000024247808 */ /* 0x000fe20001800000 */
[----:B-1----:R-:W-:Y:S01]  /*0970*/  FADD R41, R40, R41 ;  /* 0x0000002928297221 */ /* 0x002fe20000000000 */
[----:B------:R-:W-:Y:S01]  /*0980*/  FFMA R40, R35, -0.015625, R20 ;  /* 0xbc80000023287823 */ /* 0x000fe20000000014 */
[----:B--2---:R-:W-:Y:S01]  /*0990*/  FMUL R34, R42, R37 ;  /* 0x000000252a227220 */ /* 0x004fe20000400000 */
[----:B------:R-:W-:Y:S01]  /*09a0*/  FADD R37, R7, R6 ;  /* 0x0000000607257221 */ /* 0x000fe20000000000 */
[C---:B------:R-:W-:Y:S01]  /*09b0*/  FFMA R7, R35.reuse, -0.015625, R21 ;  /* 0xbc80000023077823 */ /* 0x040fe20000000015 */
[----:B------:R-:W-:Y:S01]  /*09c0*/  FFMA R38, R35, -0.015625, R22 ;  /* 0xbc80000023267823 */ /* 0x000fe20000000016 */
[----:B---3--:R-:W-:Y:S01]  /*09d0*/  FMUL R39, R39, R36 ;  /* 0x0000002427277220 */ /* 0x008fe20000400000 */
[----:B------:R-:W-:-:S04]  /*09e0*/  FMUL R36, R40, R40 ;  /* 0x0000002828247220 */ /* 0x000fc80000400000 */
[----:B------:R-:W-:Y:S01]  /*09f0*/  FFMA R43, R7, R7, R36 ;  /* 0x00000007072b7223 */ /* 0x000fe20000000024 */
[----:B------:R-:W-:-:S03]  /*0a00*/  FFMA R36, R35, -0.015625, R23 ;  /* 0xbc80000023247823 */ /* 0x000fc60000000017 */
[----:B------:R-:W-:-:S04]  /*0a10*/  FFMA R43, R38, R38, R43 ;  /* 0x00000026262b7223 */ /* 0x000fc8000000002b */
[----:B------:R-:W-:-:S05]  /*0a20*/  FFMA R43, R36, R36, R43 ;  /* 0x00000024242b7223 */ /* 0x000fca000000002b */
[----:B------:R-:W-:Y:S01]  /*0a30*/  FSEL R43, R43, RZ, !P2 ;  /* 0x000000ff2b2b7208 */ /* 0x000fe20005000000 */
[----:B------:R-:W0:Y:S04]  /*0a40*/  SHFL.BFLY PT, R6, R41, 0x2, 0x1f ;  /* 0x0c401f0029067f89 */ /* 0x000e2800000e0000 */
[----:B------:R-:W1:Y:S01]  /*0a50*/  SHFL.BFLY PT, R42, R43, 0x8, 0x1f ;  /* 0x0d001f002b2a7f89 */ /* 0x000e6200000e0000 */
[----:B0-----:R-:W-:Y:S01]  /*0a60*/  FADD R6, R41, R6 ;  /* 0x0000000629067221 */ /* 0x001fe20000000000 */
[----:B-1----:R-:W-:-:S05]  /*0a70*/  FADD R44, R43, R42 ;  /* 0x0000002a2b2c7221 */ /* 0x002fca0000000000 */
[----:B------:R-:W0:Y:S02]  /*0a80*/  SHFL.BFLY PT, R41, R44, 0x4, 0x1f ;  /* 0x0c801f002c297f89 */ /* 0x000e2400000e0000 */
[----:B0-----:R-:W-:-:S05]  /*0a90*/  FADD R45, R44, R41 ;  /* 0x000000292c2d7221 */ /* 0x001fca0000000000 */
[----:B------:R-:W0:Y:S01]  /*0aa0*/  SHFL.BFLY PT, R42, R45, 0x2, 0x1f ;  /* 0x0c401f002d2a7f89 */ /* 0x000e2200000e0000 */
[----:B------:R-:W1:Y:S01]  /*0ab0*/  S2UR UR5, SR_CgaCtaId ;  /* 0x00000000000579c3 */ /* 0x000e620000008800 */
[----:B------:R-:W-:Y:S01]  /*0ac0*/  SEL R12, R12, RZ, !P2 ;  /* 0x000000ff0c0c7207 */ /* 0x000fe20005000000 */
[----:B0-----:R-:W-:-:S05]  /*0ad0*/  FADD R41, R45, R42 ;  /* 0x0000002a2d297221 */ /* 0x001fca0000000000 */
[----:B------:R-:W0:Y:S04]  /*0ae0*/  SHFL.BFLY PT, R42, R41, 0x1, 0x1f ;  /* 0x0c201f00292a7f89 */ /* 0x000e2800000e0000 */
[----:B------:R-:W2:Y:S01]  /*0af0*/  SHFL.BFLY PT, R45, R6, 0x1, 0x1f ;  /* 0x0c201f00062d7f89 */ /* 0x000ea200000e0000 */
[----:B------:R-:W-:Y:S01]  /*0b00*/  SEL R13, R13, RZ, !P2 ;  /* 0x000000ff0d0d7207 */ /* 0x000fe20005000000 */
[--C-:B------:R-:W-:Y:S01]  /*0b10*/  FADD R43, R12, -R31.reuse ;  /* 0x8000001f0c2b7221 */ /* 0x100fe20000000000 */
[----:B------:R-:W-:Y:S02]  /*0b20*/  SEL R14, R14, RZ, !P2 ;  /* 0x000000ff0e0e7207 */ /* 0x000fe40005000000 */
[----:B------:R-:W-:Y:S02]  /*0b30*/  SEL R44, R15, RZ, !P2 ;  /* 0x000000ff0f2c7207 */ /* 0x000fe40005000000 */
[----:B------:R-:W-:Y:S01]  /*0b40*/  MOV R12, 0x3c800000 ;  /* 0x3c800000000c7802 */ /* 0x000fe20000000f00 */
[--C-:B------:R-:W-:Y:S01]  /*0b50*/  FADD R13, R13, -R31.reuse ;  /* 0x8000001f0d0d7221 */ /* 0x100fe20000000000 */
[--C-:B------:R-:W-:Y:S01]  /*0b60*/  FADD R15, R14, -R31.reuse ;  /* 0x8000001f0e0f7221 */ /* 0x100fe20000000000 */
[----:B------:R-:W-:Y:S01]  /*0b70*/  FADD R31, R44, -R31 ;  /* 0x8000001f2c1f7221 */ /* 0x000fe20000000000 */
[----:B------:R-:W-:Y:S01]  /*0b80*/  SEL R14, R17, RZ, !P1 ;  /* 0x000000ff110e7207 */ /* 0x000fe20004800000 */
[----:B0-----:R-:W-:-:S04]  /*0b90*/  FADD R41, R41, R42 ;  /* 0x0000002a29297221 */ /* 0x001fc80000000000 */
[----:B------:R-:W-:Y:S01]  /*0ba0*/  FFMA R44, R41, R12, 9.9999997473787516356e-06 ;  /* 0x3727c5ac292c7423 */ /* 0x000fe2000000000c */
[----:B------:R-:W-:-:S03]  /*0bb0*/  SEL R19, R19, RZ, !P1 ;  /* 0x000000ff13137207 */ /* 0x000fc60004800000 */
[----:B------:R-:W0:Y:S01]  /*0bc0*/  MUFU.RSQ R17, R44 ;  /* 0x0000002c00117308 */ /* 0x000e220000001400 */
[----:B------:R-:W-:Y:S01]  /*0bd0*/  UMOV UR4, 0x400 ;  /* 0x0000040000047882 */ /* 0x000fe20000000000 */
[-C--:B------:R-:W-:Y:S01]  /*0be0*/  FMUL R31, R31, R32.reuse ;  /* 0x000000201f1f7220 */ /* 0x080fe20000400000 */
[-C--:B------:R-:W-:Y:S01]  /*0bf0*/  FMUL R15, R15, R32.reuse ;  /* 0x000000200f0f7220 */ /* 0x080fe20000400000 */
[-C--:B------:R-:W-:Y:S01]  /*0c00*/  FMUL R13, R13, R32.reuse ;  /* 0x000000200d0d7220 */ /* 0x080fe20000400000 */
[----:B------:R-:W-:Y:S01]  /*0c10*/  FMUL R43, R43, R32 ;  /* 0x000000202b2b7220 */ /* 0x000fe20000400000 */
[----:B------:R-:W-:Y:S01]  /*0c20*/  SEL R16, R16, RZ, !P1 ;  /* 0x000000ff10107207 */ /* 0x000fe20004800000 */
[----:B-1----:R-:W-:Y:S01]  /*0c30*/  UPRMT UR4, UR5, 0x654, UR4 ;  /* 0x0000065405047896 */ /* 0x002fe20008000004 */
[----:B------:R-:W-:Y:S01]  /*0c40*/  SEL R32, R18, RZ, !P1 ;  /* 0x000000ff12207207 */ /* 0x000fe20004800000 */
[--C-:B------:R-:W-:Y:S01]  /*0c50*/  FADD R18, R14, -R30.reuse ;  /* 0x8000001e0e127221 */ /* 0x100fe20000000000 */
[--C-:B------:R-:W-:Y:S01]  /*0c60*/  FADD R14, R19, -R30.reuse ;  /* 0x8000001e130e7221 */ /* 0x100fe20000000000 */
[----:B--2---:R-:W-:Y:S01]  /*0c70*/  FADD R19, R6, R45 ;  /* 0x0000002d06137221 */ /* 0x004fe20000000000 */
[--C-:B------:R-:W-:Y:S01]  /*0c80*/  FADD R42, R16, -R30.reuse ;  /* 0x8000001e102a7221 */ /* 0x100fe20000000000 */
[----:B------:R-:W-:Y:S01]  /*0c90*/  FADD R16, R32, -R30 ;  /* 0x8000001e20107221 */ /* 0x000fe20000000000 */
[----:B------:R-:W-:Y:S01]  /*0ca0*/  LEA R32, R3, UR4, 0x2 ;  /* 0x0000000403207c11 */ /* 0x000fe2000f8e10ff */
[----:B------:R-:W-:Y:S01]  /*0cb0*/  FFMA R3, R19, -0.015625, R8 ;  /* 0xbc80000013037823 */ /* 0x000fe20000000008 */
[----:B------:R-:W-:Y:S01]  /*0cc0*/  FMUL R30, R42, R33 ;  /* 0x000000212a1e7220 */ /* 0x000fe20000400000 */
[-C--:B0-----:R-:W-:Y:S01]  /*0cd0*/  FMUL R36, R36, R17.reuse ;  /* 0x0000001124247220 */ /* 0x081fe20000400000 */
[-C--:B------:R-:W-:Y:S01]  /*0ce0*/  FMUL R38, R38, R17.reuse ;  /* 0x0000001126267220 */ /* 0x080fe20000400000 */
[-C--:B------:R-:W-:Y:S01]  /*0cf0*/  FMUL R42, R7, R17.reuse ;  /* 0x00000011072a7220 */ /* 0x080fe20000400000 */
[----:B------:R-:W-:Y:S01]  /*0d00*/  FMUL R45, R40, R17 ;  /* 0x00000011282d7220 */ /* 0x000fe20000400000 */
[----:B------:R-:W-:Y:S01]  /*0d10*/  FFMA R17, R19, -0.015625, R9 ;  /* 0xbc80000013117823 */ /* 0x000fe20000000009 */
[----:B------:R-:W-:Y:S01]  /*0d20*/  FMUL R6, R3, R3 ;  /* 0x0000000303067220 */ /* 0x000fe20000400000 */
[-C--:B------:R-:W-:Y:S01]  /*0d30*/  FMUL R14, R14, R33.reuse ;  /* 0x000000210e0e7220 */ /* 0x080fe20000400000 */
[-C--:B------:R-:W-:Y:S01]  /*0d40*/  FMUL R16, R16, R33.reuse ;  /* 0x0000002110107220 */ /* 0x080fe20000400000 */
[----:B------:R-:W-:Y:S01]  /*0d50*/  FMUL R18, R18, R33 ;  /* 0x0000002112127220 */ /* 0x000fe20000400000 */
[----:B------:R-:W-:Y:S01]  /*0d60*/  FFMA R6, R17, R17, R6 ;  /* 0x0000001111067223 */ /* 0x000fe20000000006 */
[----:B------:R-:W-:Y:S01]  /*0d70*/  FFMA R33, R19, -0.015625, R10 ;  /* 0xbc80000013217823 */ /* 0x000fe2000000000a */
[----:B------:R0:W-:Y:S03]  /*0d80*/  STS [R32], R35 ;  /* 0x0000002320007388 */ /* 0x0001e60000000800 */
[----:B------:R-:W-:Y:S01]  /*0d90*/  FFMA R6, R33, R33, R6 ;  /* 0x0000002121067223 */ /* 0x000fe20000000006 */
[----:B0-----:R-:W-:-:S04]  /*0da0*/  FFMA R35, R19, -0.015625, R11 ;  /* 0xbc80000013237823 */ /* 0x001fc8000000000b */
[----:B------:R-:W-:-:S05]  /*0db0*/  FFMA R6, R35, R35, R6 ;  /* 0x0000002323067223 */ /* 0x000fca0000000006 */
[----:B------:R-:W-:-:S05]  /*0dc0*/  FSEL R6, R6, RZ, !P1 ;  /* 0x000000ff06067208 */ /* 0x000fca0004800000 */
[----:B------:R-:W0:Y:S02]  /*0dd0*/  SHFL.BFLY PT, R7, R6, 0x8, 0x1f ;  /* 0x0d001f0006077f89 */ /* 0x000e2400000e0000 */
[----:B0-----:R-:W-:-:S05]  /*0de0*/  FADD R7, R6, R7 ;  /* 0x0000000706077221 */ /* 0x001fca0000000000 */
[----:B------:R-:W0:Y:S04]  /*0df0*/  SHFL.BFLY PT, R40, R7, 0x4, 0x1f ;  /* 0x0c801f0007287f89 */ /* 0x000e2800000e0000 */
[----:B------:R-:W-:Y:S01]  /*0e00*/  STS [R32+0x40], R19 ;  /* 0x0000401320007388 */ /* 0x000fe20000000800 */
[----:B0-----:R-:W-:-:S05]  /*0e10*/  FADD R40, R7, R40 ;  /* 0x0000002807287221 */ /* 0x001fca0000000000 */
[----:B------:R-:W0:Y:S01]  /*0e20*/  SHFL.BFLY PT, R19, R40, 0x2, 0x1f ;  /* 0x0c401f0028137f89 */ /* 0x000e2200000e0000 */
[----:B------:R-:W-:-:S04]  /*0e30*/  LOP3.LUT R44, R4, 0x1f, RZ, 0xc0, !PT ;  /* 0x0000001f042c7812 */ /* 0x000fc800078ec0ff */
[----:B------:R-:W-:Y:S01]  /*0e40*/  LEA R44, R44, UR4, 0x2 ;  /* 0x000000042c2c7c11 */ /* 0x000fe2000f8e10ff */
[----:B------:R-:W-:Y:S01]  /*0e50*/  BAR.SYNC.DEFER_BLOCKING 0x0 ;  /* 0x0000000000007b1d */ /* 0x000fe20000010000 */
[----:B0-----:R-:W-:-:S05]  /*0e60*/  FADD R19, R40, R19 ;  /* 0x0000001328137221 */ /* 0x001fca0000000000 */
[----:B------:R-:W-:Y:S02]  /*0e70*/  LDS R4, [R44] ;  /* 0x000000002c047984 */ /* 0x000fe40000000800 */
[----:B------:R-:W-:Y:S06]  /*0e80*/  BAR.SYNC.DEFER_BLOCKING 0x0 ;  /* 0x0000000000007b1d */ /* 0x000fec0000010000 */
[----:B------:R-:W0:Y:S04]  /*0e90*/  SHFL.BFLY PT, R6, R19, 0x1, 0x1f ;  /* 0x0c201f0013067f89 */ /* 0x000e2800000e0000 */
[----:B------:R0:W-:Y:S02]  /*0ea0*/  STS [R32], R41 ;  /* 0x0000002920007388 */ /* 0x0001e40000000800 */
[----:B0-----:R-:W-:-:S05]  /*0eb0*/  FADD R41, R19, R6 ;  /* 0x0000000613297221 */ /* 0x001fca0000000000 */
[----:B------:R0:W-:Y:S01]  /*0ec0*/  STS [R32+0x40], R41 ;  /* 0x0000402920007388 */ /* 0x0001e20000000800 */
[----:B------:R-:W-:Y:S06]  /*0ed0*/  BAR.SYNC.DEFER_BLOCKING 0x0 ;  /* 0x0000000000007b1d */ /* 0x000fec0000010000 */
[----:B------:R-:W1:Y:S01]  /*0ee0*/  S2R R6, SR_TID.X ;  /* 0x0000000000067919 */ /* 0x000e620000002100 */
[----:B------:R-:W-:Y:S01]  /*0ef0*/  FFMA R40, R41, R12, 9.9999997473787516356e-06 ;  /* 0x3727c5ac29287423 */ /* 0x000fe2000000000c */
[----:B------:R-:W2:Y:S05]  /*0f00*/  LDS R19, [R44] ;  /* 0x000000002c137984 */ /* 0x000eaa0000000800 */
[----:B------:R-:W0:Y:S01]  /*0f10*/  MUFU.RSQ R40, R40 ;  /* 0x0000002800287308 */ /* 0x000e220000001400 */
[C---:B------:R-:W-:Y:S01]  /*0f20*/  FFMA R43, R34.reuse, R43, R45 ;  /* 0x0000002b222b7223 */ /* 0x040fe2000000002d */
[C---:B------:R-:W-:Y:S01]  /*0f30*/  FFMA R13, R34.reuse, R13, R42 ;  /* 0x0000000d220d7223 */ /* 0x040fe2000000002a */
[----:B------:R-:W-:Y:S01]  /*0f40*/  FFMA R38, R34, R15, R38 ;  /* 0x0000000f22267223 */ /* 0x000fe20000000026 */
[-C--:B0-----:R-:W-:Y:S01]  /*0f50*/  FMUL R32, R3, R40.reuse ;  /* 0x0000002803207220 */ /* 0x081fe20000400000 */
[-C--:B------:R-:W-:Y:S01]  /*0f60*/  FMUL R17, R17, R40.reuse ;  /* 0x0000002811117220 */ /* 0x080fe20000400000 */
[----:B------:R-:W-:Y:S01]  /*0f70*/  FMUL R3, R33, R40 ;  /* 0x0000002821037220 */ /* 0x000fe20000400000 */
[----:B------:R-:W-:Y:S01]  /*0f80*/  BAR.SYNC.DEFER_BLOCKING 0x0 ;  /* 0x0000000000007b1d */ /* 0x000fe20000010000 */
[----:B-1----:R-:W-:Y:S01]  /*0f90*/  LOP3.LUT P0, RZ, R6, 0xe0, RZ, 0xc0, !PT ;  /* 0x000000e006ff7812 */ /* 0x002fe2000780c0ff */
[C---:B------:R-:W-:Y:S01]  /*0fa0*/  FFMA R33, R39.reuse, R30, R32 ;  /* 0x0000001e27217223 */ /* 0x040fe20000000020 */
[C---:B------:R-:W-:Y:S01]  /*0fb0*/  FFMA R32, R39.reuse, R18, R17 ;  /* 0x0000001227207223 */ /* 0x040fe20000000011 */
[----:B------:R-:W-:-:S04]  /*0fc0*/  FFMA R30, R39, R16, R3 ;  /* 0x00000010271e7223 */ /* 0x000fc80000000003 */
[----:B------:R-:W0:Y:S01]  /*0fd0*/  LDC.64 R6, c[0x0][0x250] ;  /* 0x00009400ff067b82 */ /* 0x000e220000000a00 */
[----:B------:R-:W-:-:S07]  /*0fe0*/  FFMA R31, R34, R31, R36 ;  /* 0x0000001f221f7223 */ /* 0x000fce0000000024 */
[----:B------:R-:W1:Y:S01]  /*0ff0*/  LDC.64 R16, c[0x0][0x258] ;  /* 0x00009600ff107b82 */ /* 0x000e620000000a00 */
[----:B------:R-:W-:Y:S01]  /*1000*/  FMUL R35, R35, R40 ;  /* 0x0000002823237220 */ /* 0x000fe20000400000 */
[----:B------:R-:W-:Y:S01]  /*1010*/  ISETP.LT.AND P0, PT, R5, 0x800, !P0 ;  /* 0x000008000500780c */ /* 0x000fe20004701270 */
[----:B--2---:R-:W-:-:S05]  /*1020*/  FFMA R34, R19, R12, 9.9999997473787516356e-06 ;  /* 0x3727c5ac13227423 */ /* 0x004fca000000000c */
[----:B------:R-:W2:Y:S01]  /*1030*/  LDC.64 R18, c[0x0][0x248] ;  /* 0x00009200ff127b82 */ /* 0x000ea20000000a00 */
[----:B------:R-:W-:Y:S01]  /*1040*/  FFMA R39, R39, R14, R35 ;  /* 0x0000000e27277223 */ /* 0x000fe20000000023 */
[----:B------:R-:W-:Y:S01]  /*1050*/  FSETP.GEU.AND P3, PT, R31, RZ, PT ;  /* 0x000000ff1f00720b */ /* 0x000fe20003f6e000 */
[----:B------:R-:W3:Y:S01]  /*1060*/  MUFU.RSQ R35, R34 ;  /* 0x0000002200237308 */ /* 0x000ee20000001400 */
[----:B------:R-:W-:Y:S02]  /*1070*/  FSETP.GEU.AND P4, PT, R38, RZ, PT ;  /* 0x000000ff2600720b */ /* 0x000fe40003f8e000 */
[----:B------:R-:W-:Y:S02]  /*1080*/  FSETP.GEU.AND P6, PT, R13, RZ, PT ;  /* 0x000000ff0d00720b */ /* 0x000fe40003fce000 */
[----:B------:R-:W-:Y:S02]  /*1090*/  FSETP.GEU.AND P5, PT, R43, RZ, PT ;  /* 0x000000ff2b00720b */ /* 0x000fe40003fae000 */
[----:B------:R-:W-:-:S02]  /*10a0*/  SEL R15, R31, RZ, P3 ;  /* 0x000000ff1f0f7207 */ /* 0x000fc40001800000 */
[----:B------:R-:W-:Y:S02]  /*10b0*/  SEL R14, R38, RZ, P4 ;  /* 0x000000ff260e7207 */ /* 0x000fe40002000000 */
[----:B------:R-:W-:Y:S02]  /*10c0*/  SEL R13, R13, RZ, P6 ;  /* 0x000000ff0d0d7207 */ /* 0x000fe40003000000 */
[----:B------:R-:W-:Y:S02]  /*10d0*/  SEL R12, R43, RZ, P5 ;  /* 0x000000ff2b0c7207 */ /* 0x000fe40002800000 */
[----:B------:R-:W-:Y:S02]  /*10e0*/  FSETP.GEU.AND P3, PT, R39, RZ, PT ;  /* 0x000000ff2700720b */ /* 0x000fe40003f6e000 */
[----:B------:R-:W-:Y:S02]  /*10f0*/  FSETP.GEU.AND P4, PT, R30, RZ, PT ;  /* 0x000000ff1e00720b */ /* 0x000fe40003f8e000 */
[----:B------:R-:W-:-:S02]  /*1100*/  FSETP.GEU.AND P6, PT, R33, RZ, PT ;  /* 0x000000ff2100720b */ /* 0x000fc40003fce000 */
[----:B------:R-:W-:Y:S01]  /*1110*/  FSETP.GEU.AND P5, PT, R32, RZ, PT ;  /* 0x000000ff2000720b */ /* 0x000fe20003fae000 */
[----:B------:R4:W-:Y:S01]  /*1120*/  @P0 STG.E desc[UR6][R28.64], R37 ;  /* 0x000000251c000986 */ /* 0x0009e2000c101906 */
[--C-:B0-----:R-:W-:Y:S01]  /*1130*/  IMAD.WIDE R2, R2, 0x4, R6.reuse ;  /* 0x0000000402027825 */ /* 0x101fe200078e0206 */
[----:B------:R-:W-:Y:S02]  /*1140*/  SEL R31, R39, RZ, P3 ;  /* 0x000000ff271f7207 */ /* 0x000fe40001800000 */
[----:B------:R-:W-:Y:S01]  /*1150*/  SEL R30, R30, RZ, P4 ;  /* 0x000000ff1e1e7207 */ /* 0x000fe20002000000 */
[----:B------:R-:W-:Y:S01]  /*1160*/  IMAD.WIDE R6, R0, 0x4, R6 ;  /* 0x0000000400067825 */ /* 0x000fe200078e0206 */
[----:B------:R0:W-:Y:S03]  /*1170*/  @!P2 STG.E.128 desc[UR6][R26.64], R20 ;  /* 0x000000141a00a986 */ /* 0x0001e6000c101d06 */
[----:B-1----:R-:W-:Y:S01]  /*1180*/  IMAD.WIDE R16, R5, 0x4, R16 ;  /* 0x0000000405107825 */ /* 0x002fe200078e0210 */
[----:B----4-:R-:W-:-:S02]  /*1190*/  SEL R28, R33, RZ, P6 ;  /* 0x000000ff211c7207 */ /* 0x010fc40003000000 */
[----:B------:R-:W-:Y:S01]  /*11a0*/  SEL R29, R32, RZ, P5 ;  /* 0x000000ff201d7207 */ /* 0x000fe20002800000 */
[----:B------:R0:W-:Y:S04]  /*11b0*/  @!P1 STG.E.128 desc[UR6][R24.64], R8 ;  /* 0x0000000818009986 */ /* 0x0001e8000c101d06 */
[----:B------:R0:W-:Y:S04]  /*11c0*/  @!P2 STG.E.128 desc[UR6][R2.64], R12 ;  /* 0x0000000c0200a986 */ /* 0x0001e8000c101d06 */
[----:B------:R0:W-:Y:S01]  /*11d0*/  @!P1 STG.E.128 desc[UR6][R6.64], R28 ;  /* 0x0000001c06009986 */ /* 0x0001e2000c101d06 */
[----:B--2---:R-:W-:-:S03]  /*11e0*/  IMAD.WIDE R18, R5, 0x4, R18 ;  /* 0x0000000405127825 */ /* 0x004fc600078e0212 */
[----:B---3--:R0:W-:Y:S02]  /*11f0*/  @P0 STG.E desc[UR6][R16.64], R35 ;  /* 0x0000002310000986 */ /* 0x0081e4000c101906 */
[----:B0-----:R-:W-:Y:S05]  /*1200*/  @!P0 EXIT ;  /* 0x000000000000894d */ /* 0x001fea0003800000 */
[----:B0-----:R-:W-:-:S05]  /*1210*/  FMUL R3, R4, 0.015625 ;  /* 0x3c80000004037820 */ /* 0x001fca0000400000 */
[----:B------:R-:W-:Y:S01]  /*1220*/  STG.E desc[UR6][R18.64], R3 ;  /* 0x0000000312007986 */ /* 0x000fe2000c101906 */
[----:B------:R-:W-:Y:S05]  /*1230*/  EXIT ;  /* 0x000000000000794d */ /* 0x000fea0003800000 */
.L_x_0:
[----:B------:R-:W-:-:S00]  /*1240*/  BRA `(.L_x_0) ;  /* 0xfffffffc00fc7947 */ /* 0x000fc0000383ffff */
[----:B------:R-:W-:-:S00]  /*1250*/  NOP ;  /* 0x0000000000007918 */ /* 0x000fc00000000000 */
        /* <DEDUP_REMOVED lines=10> */
.L_x_1:


//--------------------- .nv.global.init           --------------------------
	.section	.nv.global.init,"aw",@progbits
.nv.global.init:
	.type		_$_str,@object
	.size		_$_str,(.L_0 - _$_str)
_$_str:
        /*0000*/ 	.byte	0x5f, 0x5f, 0x43, 0x55, 0x44, 0x41, 0x5f, 0x46, 0x54, 0x5a, 0x00
.L_0:


//--------------------- .nv.shared.triton_per_fused__native_batch_norm_legit_add_convolution_mul_relu_sigmoid_25 --------------------------
	.section	.nv.shared.triton_per_fused__native_batch_norm_legit_add_convolution_mul_relu_sigmoid_25,"aw",@nobits
	.sectionflags	@""
	.align	16
	.zero		1024


//--------------------- .nv.constant0.triton_per_fused__native_batch_norm_legit_add_convolution_mul_relu_sigmoid_25 --------------------------
	.section	.nv.constant0.triton_per_fused__native_batch_norm_legit_add_convolution_mul_relu_sigmoid_25,"a",@progbits
	.sectionflags	@""
	.align	4
.nv.constant0.triton_per_fused__native_batch_norm_legit_add_convolution_mul_relu_sigmoid_25:
	.zero		616
